//
// Generated by NVIDIA NVVM Compiler
//
// Compiler Build ID: CL-36424714
// Cuda compilation tools, release 13.0, V13.0.88
// Based on NVVM 20.0.0
//

.version 9.0
.target sm_100
.address_size 64

	// .globl	_Z23scheduler_tracer_kernelPiS_PxS_i

.visible .entry _Z23scheduler_tracer_kernelPiS_PxS_i(
	.param .u64 .ptr .align 1 _Z23scheduler_tracer_kernelPiS_PxS_i_param_0,
	.param .u64 .ptr .align 1 _Z23scheduler_tracer_kernelPiS_PxS_i_param_1,
	.param .u64 .ptr .align 1 _Z23scheduler_tracer_kernelPiS_PxS_i_param_2,
	.param .u64 .ptr .align 1 _Z23scheduler_tracer_kernelPiS_PxS_i_param_3,
	.param .u32 _Z23scheduler_tracer_kernelPiS_PxS_i_param_4
)
{
	.reg .pred 	%p<3>;
	.reg .b32 	%r<6>;
	.reg .b64 	%rd<20>;

	ld.param.u64 	%rd3, [_Z23scheduler_tracer_kernelPiS_PxS_i_param_0];
	ld.param.u64 	%rd4, [_Z23scheduler_tracer_kernelPiS_PxS_i_param_1];
	ld.param.u64 	%rd5, [_Z23scheduler_tracer_kernelPiS_PxS_i_param_2];
	ld.param.u64 	%rd6, [_Z23scheduler_tracer_kernelPiS_PxS_i_param_3];
	ld.param.u32 	%r1, [_Z23scheduler_tracer_kernelPiS_PxS_i_param_4];
	mov.u32 	%r2, %tid.x;
	setp.ne.s32 	%p1, %r2, 0;
	@%p1 bra 	$L__BB0_3;
	cvta.to.global.u64 	%rd9, %rd3;
	cvta.to.global.u64 	%rd10, %rd6;
	cvta.to.global.u64 	%rd11, %rd4;
	cvta.to.global.u64 	%rd12, %rd5;
	mov.u32 	%r4, %ctaid.x;
	// begin inline asm
	mov.u32 %r3, %smid;
	// end inline asm
	mul.wide.u32 	%rd13, %r4, 4;
	add.s64 	%rd14, %rd9, %rd13;
	st.global.u32 	[%rd14], %r3;
	atom.global.add.u32 	%r5, [%rd10], 1;
	add.s64 	%rd15, %rd11, %rd13;
	st.global.u32 	[%rd15], %r5;
	// begin inline asm
	mov.u64 	%rd7, %clock64;
	// end inline asm
	mul.wide.u32 	%rd16, %r4, 8;
	add.s64 	%rd17, %rd12, %rd16;
	st.global.u64 	[%rd17], %rd7;
	// begin inline asm
	mov.u64 	%rd8, %clock64;
	// end inline asm
	cvt.s64.s32 	%rd2, %r1;
$L__BB0_2:
	// begin inline asm
	mov.u64 	%rd18, %clock64;
	// end inline asm
	sub.s64 	%rd19, %rd18, %rd8;
	setp.lt.s64 	%p2, %rd19, %rd2;
	@%p2 bra 	$L__BB0_2;
$L__BB0_3:
	ret;

}


// ===== COMPILED SASS (sm_100) =====

	.target	sm_100

	.elftype	@"ET_EXEC"


//--------------------- .note.nv.tkinfo           --------------------------
	.section	.note.nv.tkinfo,"",@"SHT_NOTE"
	.sectionflags	@"SHF_NOTE_NV_TKINFO"
	.tkinfo
        /*0018*/ 	.word	0x00000002
        /*0030*/ 	.string	""
        /*0030*/ 	.string	"ptxas"
        /*0030*/ 	.string	"Cuda compilation tools, release 13.0, V13.0.88"
        /*0030*/ 	.string	"Build cuda_13.0.r13.0/compiler.36424714_0"
        /*0030*/ 	.string	"-arch sm_100 -m 64 "



//--------------------- .note.nv.cuinfo           --------------------------
	.section	.note.nv.cuinfo,"",@"SHT_NOTE"
	.sectionflags	@"SHF_NOTE_NV_CUINFO"
        /*0018*/ 	.short	0x0002
        /*001a*/ 	.short	0x0064
        /*001c*/ 	.short	0x0082
	.zero		2


//--------------------- .nv.info                  --------------------------
	.section	.nv.info,"",@"SHT_CUDA_INFO"
	.align	4


	//----- nvinfo : EIATTR_REGCOUNT
	.align		4
        /*0000*/ 	.byte	0x04, 0x2f
        /*0002*/ 	.short	(.L_1 - .L_0)
	.align		4
.L_0:
        /*0004*/ 	.word	index@(_Z23scheduler_tracer_kernelPiS_PxS_i)
        /*0008*/ 	.word	0x00000010


	//----- nvinfo : EIATTR_FRAME_SIZE
	.align		4
.L_1:
        /*000c*/ 	.byte	0x04, 0x11
        /*000e*/ 	.short	(.L_3 - .L_2)
	.align		4
.L_2:
        /*0010*/ 	.word	index@(_Z23scheduler_tracer_kernelPiS_PxS_i)
        /*0014*/ 	.word	0x00000000


	//----- nvinfo : EIATTR_MIN_STACK_SIZE
	.align		4
.L_3:
        /*0018*/ 	.byte	0x04, 0x12
        /*001a*/ 	.short	(.L_5 - .L_4)
	.align		4
.L_4:
        /*001c*/ 	.word	index@(_Z23scheduler_tracer_kernelPiS_PxS_i)
        /*0020*/ 	.word	0x00000000
.L_5:


//--------------------- .nv.compat                --------------------------
	.section	.nv.compat,"",@"SHT_CUDA_COMPAT_INFO"
	.align	4
        /*0000*/ 	.byte	0x02, 0x09, 0x00, 0x00, 0x02, 0x02, 0x01, 0x00, 0x02, 0x05, 0x05, 0x00, 0x03, 0x07, 0x01, 0x01
        /*0010*/ 	.byte	0x02, 0x03, 0x00, 0x00, 0x02, 0x06, 0x01, 0x00, 0x04, 0x0b, 0x08, 0x00, 0x09, 0x00, 0x00, 0x00
        /*0020*/ 	.byte	0x00, 0x00, 0x00, 0x00


//--------------------- .nv.info._Z23scheduler_tracer_kernelPiS_PxS_i --------------------------
	.section	.nv.info._Z23scheduler_tracer_kernelPiS_PxS_i,"",@"SHT_CUDA_INFO"
	.sectionflags	@""
	.align	4


	//----- nvinfo : EIATTR_CUDA_API_VERSION
	.align		4
        /*0000*/ 	.byte	0x04, 0x37
        /*0002*/ 	.short	(.L_7 - .L_6)
.L_6:
        /*0004*/ 	.word	0x00000082


	//----- nvinfo : EIATTR_KPARAM_INFO
	.align		4
.L_7:
        /*0008*/ 	.byte	0x04, 0x17
        /*000a*/ 	.short	(.L_9 - .L_8)
.L_8:
        /*000c*/ 	.word	0x00000000
        /*0010*/ 	.short	0x0004
        /*0012*/ 	.short	0x0020
        /*0014*/ 	.byte	0x00, 0xf0, 0x11, 0x00


	//----- nvinfo : EIATTR_KPARAM_INFO
	.align		4
.L_9:
        /*0018*/ 	.byte	0x04, 0x17
        /*001a*/ 	.short	(.L_11 - .L_10)
.L_10:
        /*001c*/ 	.word	0x00000000
        /*0020*/ 	.short	0x0003
        /*0022*/ 	.short	0x0018
        /*0024*/ 	.byte	0x00, 0xf5, 0x21, 0x00


	//----- nvinfo : EIATTR_KPARAM_INFO
	.align		4
.L_11:
        /*0028*/ 	.byte	0x04, 0x17
        /*002a*/ 	.short	(.L_13 - .L_12)
.L_12:
        /*002c*/ 	.word	0x00000000
        /*0030*/ 	.short	0x0002
        /*0032*/ 	.short	0x0010
        /*0034*/ 	.byte	0x00, 0xf5, 0x21, 0x00


	//----- nvinfo : EIATTR_KPARAM_INFO
	.align		4
.L_13:
        /*0038*/ 	.byte	0x04, 0x17
        /*003a*/ 	.short	(.L_15 - .L_14)
.L_14:
        /*003c*/ 	.word	0x00000000
        /*0040*/ 	.short	0x0001
        /*0042*/ 	.short	0x0008
        /*0044*/ 	.byte	0x00, 0xf5, 0x21, 0x00


	//----- nvinfo : EIATTR_KPARAM_INFO
	.align		4
.L_15:
        /*0048*/ 	.byte	0x04, 0x17
        /*004a*/ 	.short	(.L_17 - .L_16)
.L_16:
        /*004c*/ 	.word	0x00000000
        /*0050*/ 	.short	0x0000
        /*0052*/ 	.short	0x0000
        /*0054*/ 	.byte	0x00, 0xf5, 0x21, 0x00


	//----- nvinfo : EIATTR_SPARSE_MMA_MASK
	.align		4
.L_17:
        /*0058*/ 	.byte	0x03, 0x50
        /*005a*/ 	.short	0x0000


	//----- nvinfo : EIATTR_MAXREG_COUNT
	.align		4
        /*005c*/ 	.byte	0x03, 0x1b
        /*005e*/ 	.short	0x00ff


	//----- nvinfo : EIATTR_MERCURY_ISA_VERSION
	.align		4
        /*0060*/ 	.byte	0x03, 0x5f
        /*0062*/ 	.short	0x0101


	//----- nvinfo : EIATTR_VRC_CTA_INIT_COUNT
	.align		4
        /*0064*/ 	.byte	0x02, 0x4a
	.zero		1
	.zero		1


	//----- nvinfo : EIATTR_EXIT_INSTR_OFFSETS
	.align		4
        /*0068*/ 	.byte	0x04, 0x1c
        /*006a*/ 	.short	(.L_19 - .L_18)


	//   ....[0]....
.L_18:
        /*006c*/ 	.word	0x00000030


	//   ....[1]....
        /*0070*/ 	.word	0x000001d0


	//----- nvinfo : EIATTR_CBANK_PARAM_SIZE
	.align		4
.L_19:
        /*0074*/ 	.byte	0x03, 0x19
        /*0076*/ 	.short	0x0024


	//----- nvinfo : EIATTR_PARAM_CBANK
	.align		4
        /*0078*/ 	.byte	0x04, 0x0a
        /*007a*/ 	.short	(.L_21 - .L_20)
	.align		4
.L_20:
        /*007c*/ 	.word	index@(.nv.constant0._Z23scheduler_tracer_kernelPiS_PxS_i)
        /*0080*/ 	.short	0x0380
        /*0082*/ 	.short	0x0024


	//----- nvinfo : EIATTR_SW_WAR
	.align		4
.L_21:
        /*0084*/ 	.byte	0x04, 0x36
        /*0086*/ 	.short	(.L_23 - .L_22)
.L_22:
        /*0088*/ 	.word	0x00000008
.L_23:


//--------------------- .nv.callgraph             --------------------------
	.section	.nv.callgraph,"",@"SHT_CUDA_CALLGRAPH"
	.align	4
	.sectionentsize	8
	.align		4
        /*0000*/ 	.word	0x00000000
	.align		4
        /*0004*/ 	.word	0xffffffff
	.align		4
        /*0008*/ 	.word	0x00000000
	.align		4
        /*000c*/ 	.word	0xfffffffe
	.align		4
        /*0010*/ 	.word	0x00000000
	.align		4
        /*0014*/ 	.word	0xfffffffd
	.align		4
        /*0018*/ 	.word	0x00000000
	.align		4
        /*001c*/ 	.word	0xfffffffc


//--------------------- .text._Z23scheduler_tracer_kernelPiS_PxS_i --------------------------
	.section	.text._Z23scheduler_tracer_kernelPiS_PxS_i,"ax",@progbits
	.align	128
        .global         _Z23scheduler_tracer_kernelPiS_PxS_i
        .type           _Z23scheduler_tracer_kernelPiS_PxS_i,@function
        .size           _Z23scheduler_tracer_kernelPiS_PxS_i,(.L_x_2 - _Z23scheduler_tracer_kernelPiS_PxS_i)
        .other          _Z23scheduler_tracer_kernelPiS_PxS_i,@"STO_CUDA_ENTRY STV_DEFAULT"
_Z23scheduler_tracer_kernelPiS_PxS_i:
.text._Z23scheduler_tracer_kernelPiS_PxS_i:
[----:B------:R-:W-:Y:S01]  /*0000*/  LDC R1, c[0x0][0x37c] ;  /* 0x0000df00ff017b82 */ /* 0x000fe20000000800 */
[----:B------:R-:W0:Y:S02]  /*0010*/  S2R R0, SR_TID.X ;  /* 0x0000000000007919 */ /* 0x000e240000002100 */
[----:B0-----:R-:W-:-:S13]  /*0020*/  ISETP.NE.AND P0, PT, R0, RZ, PT ;  /* 0x000000ff0000720c */ /* 0x001fda0003f05270 */
[----:B------:R-:W-:Y:S05]  /*0030*/  @P0 EXIT ;  /* 0x000000000000094d */ /* 0x000fea0003800000 */
[----:B------:R-:W0:Y:S01]  /*0040*/  S2R R9, SR_CTAID.X ;  /* 0x0000000000097919 */ /* 0x000e220000002500 */
[----:B------:R-:W0:Y:S01]  /*0050*/  LDC.64 R2, c[0x0][0x380] ;  /* 0x0000e000ff027b82 */ /* 0x000e220000000a00 */
[----:B------:R-:W1:Y:S01]  /*0060*/  LDCU.64 UR4, c[0x0][0x358] ;  /* 0x00006b00ff0477ac */ /* 0x000e620008000a00 */
[----:B------:R-:W-:Y:S01]  /*0070*/  IMAD.MOV.U32 R13, RZ, RZ, 0x1 ;  /* 0x00000001ff0d7424 */ /* 0x000fe200078e00ff */
[----:B------:R-:W1:Y:S05]  /*0080*/  S2R R11, SR_VIRTUALSMID ;  /* 0x00000000000b7919 */ /* 0x000e6a0000004300 */
[----:B------:R-:W2:Y:S08]  /*0090*/  LDC.64 R4, c[0x0][0x398] ;  /* 0x0000e600ff047b82 */ /* 0x000eb00000000a00 */
[----:B------:R-:W3:Y:S01]  /*00a0*/  LDC.64 R6, c[0x0][0x388] ;  /* 0x0000e200ff067b82 */ /* 0x000ee20000000a00 */
[----:B0-----:R-:W-:-:S05]  /*00b0*/  IMAD.WIDE.U32 R2, R9, 0x4, R2 ;  /* 0x0000000409027825 */ /* 0x001fca00078e0002 */
[----:B-1----:R-:W-:Y:S04]  /*00c0*/  STG.E desc[UR4][R2.64], R11 ;  /* 0x0000000b02007986 */ /* 0x002fe8000c101904 */
[----:B--2---:R-:W2:Y:S01]  /*00d0*/  ATOMG.E.ADD.STRONG.GPU PT, R5, desc[UR4][R4.64], R13 ;  /* 0x8000000d040579a8 */ /* 0x004ea200081ef104 */
[----:B---3--:R-:W-:-:S05]  /*00e0*/  IMAD.WIDE.U32 R6, R9, 0x4, R6 ;  /* 0x0000000409067825 */ /* 0x008fca00078e0006 */
[----:B--2---:R0:W-:Y:S02]  /*00f0*/  STG.E desc[UR4][R6.64], R5 ;  /* 0x0000000506007986 */ /* 0x0041e4000c101904 */
[----:B0-----:R-:W-:Y:S01]  /*0100*/  CS2R R4, SR_CLOCKLO ;  /* 0x0000000000047805 */ /* 0x001fe20000015000 */
[----:B------:R-:W0:Y:S02]  /*0110*/  LDC.64 R2, c[0x0][0x390] ;  /* 0x0000e400ff027b82 */ /* 0x000e240000000a00 */
[----:B0-----:R-:W-:-:S05]  /*0120*/  IMAD.WIDE.U32 R2, R9, 0x8, R2 ;  /* 0x0000000809027825 */ /* 0x001fca00078e0002 */
[----:B------:R0:W-:Y:S02]  /*0130*/  STG.E.64 desc[UR4][R2.64], R4 ;  /* 0x0000000402007986 */ /* 0x0001e4000c101b04 */
[----:B0-----:R-:W-:Y:S01]  /*0140*/  CS2R R2, SR_CLOCKLO ;  /* 0x0000000000027805 */ /* 0x001fe20000015000 */
[----:B------:R-:W0:Y:S02]  /*0150*/  LDCU UR5, c[0x0][0x3a0] ;  /* 0x00007400ff0577ac */ /* 0x000e240008000800 */
[----:B0-----:R-:W-:-:S12]  /*0160*/  USHF.R.S32.HI UR4, URZ, 0x1f, UR5 ;  /* 0x0000001fff047899 */ /* 0x001fd80008011405 */
.L_x_0:
[----:B------:R-:W-:-:S06]  /*0170*/  CS2R R4, SR_CLOCKLO ;  /* 0x0000000000047805 */ /* 0x000fcc0000015000 */
[----:B------:R-:W-:-:S05]  /*0180*/  IADD3 R0, P0, PT, -R2, R4, RZ ;  /* 0x0000000402007210 */ /* 0x000fca0007f1e1ff */
[----:B------:R-:W-:Y:S01]  /*0190*/  IMAD.X R4, R5, 0x1, ~R3, P0 ;  /* 0x0000000105047824 */ /* 0x000fe200000e0e03 */
[----:B------:R-:W-:-:S04]  /*01a0*/  ISETP.GE.U32.AND P0, PT, R0, UR5, PT ;  /* 0x0000000500007c0c */ /* 0x000fc8000bf06070 */
[----:B------:R-:W-:-:S13]  /*01b0*/  ISETP.GE.AND.EX P0, PT, R4, UR4, PT, P0 ;  /* 0x0000000404007c0c */ /* 0x000fda000bf06300 */
[----:B------:R-:W-:Y:S05]  /*01c0*/  @!P0 BRA `(.L_x_0) ;  /* 0xfffffffc00e88947 */ /* 0x000fea000383ffff */
[----:B------:R-:W-:Y:S05]  /*01d0*/  EXIT ;  /* 0x000000000000794d */ /* 0x000fea0003800000 */
.L_x_1:
[----:B------:R-:W-:-:S00]  /*01e0*/  BRA `(.L_x_1) ;  /* 0xfffffffc00fc7947 */ /* 0x000fc0000383ffff */
[----:B------:R-:W-:-:S00]  /*01f0*/  NOP ;  /* 0x0000000000007918 */ /* 0x000fc00000000000 */
        /* <DEDUP_REMOVED lines=8> */
.L_x_2:


//--------------------- .nv.shared.reserved.0     --------------------------
	.section	.nv.shared.reserved.0,"aw",@nobits
	.weak		__nv_reservedSMEM_offset_0_alias
	.size		__nv_reservedSMEM_offset_0_alias, 0, 64
	.other		__nv_reservedSMEM_offset_0_alias,@"STO_CUDA_RESERVED_SHARED STV_DEFAULT"
__nv_reservedSMEM_offset_0_alias:
	.zero		0
	.zero		64


//--------------------- .nv.constant0._Z23scheduler_tracer_kernelPiS_PxS_i --------------------------
	.section	.nv.constant0._Z23scheduler_tracer_kernelPiS_PxS_i,"a",@progbits
	.sectionflags	@""
	.align	4
.nv.constant0._Z23scheduler_tracer_kernelPiS_PxS_i:
	.zero		932


//--------------------- SYMBOLS --------------------------

	.type		.nv.reservedSmem.offset0,@object
	.size		.nv.reservedSmem.offset0,0x4
